//
// Generated by NVIDIA NVVM Compiler
//
// Compiler Build ID: CL-36424714
// Cuda compilation tools, release 13.0, V13.0.88
// Based on NVVM 20.0.0
//

.version 9.0
.target sm_100
.address_size 64

	// .globl	_Z37convolution_tiled_2D_const_mem_kernelPfS_ii
.const .align 4 .b8 F_c[100];
// _ZZ37convolution_tiled_2D_const_mem_kernelPfS_iiE3N_s has been demoted

.visible .entry _Z37convolution_tiled_2D_const_mem_kernelPfS_ii(
	.param .u64 .ptr .align 1 _Z37convolution_tiled_2D_const_mem_kernelPfS_ii_param_0,
	.param .u64 .ptr .align 1 _Z37convolution_tiled_2D_const_mem_kernelPfS_ii_param_1,
	.param .u32 _Z37convolution_tiled_2D_const_mem_kernelPfS_ii_param_2,
	.param .u32 _Z37convolution_tiled_2D_const_mem_kernelPfS_ii_param_3
)
{
	.reg .pred 	%p<16>;
	.reg .b32 	%r<35>;
	.reg .b32 	%f<77>;
	.reg .b64 	%rd<9>;
	// demoted variable
	.shared .align 4 .b8 _ZZ37convolution_tiled_2D_const_mem_kernelPfS_iiE3N_s[4096];
	ld.param.u64 	%rd1, [_Z37convolution_tiled_2D_const_mem_kernelPfS_ii_param_0];
	ld.param.u64 	%rd2, [_Z37convolution_tiled_2D_const_mem_kernelPfS_ii_param_1];
	ld.param.u32 	%r8, [_Z37convolution_tiled_2D_const_mem_kernelPfS_ii_param_2];
	ld.param.u32 	%r10, [_Z37convolution_tiled_2D_const_mem_kernelPfS_ii_param_3];
	mov.u32 	%r11, %ctaid.x;
	mov.u32 	%r1, %tid.x;
	add.s32 	%r2, %r1, -2;
	mad.lo.s32 	%r3, %r11, 28, %r2;
	mov.u32 	%r12, %ctaid.y;
	mov.u32 	%r4, %tid.y;
	mad.lo.s32 	%r13, %r12, 28, %r4;
	add.s32 	%r6, %r13, -2;
	setp.lt.u32 	%p1, %r13, 2;
	setp.ge.s32 	%p2, %r6, %r10;
	or.pred  	%p3, %p1, %p2;
	setp.lt.s32 	%p4, %r3, 0;
	or.pred  	%p5, %p4, %p3;
	setp.ge.s32 	%p6, %r3, %r8;
	or.pred  	%p7, %p6, %p5;
	@%p7 bra 	$L__BB0_2;
	cvta.to.global.u64 	%rd3, %rd1;
	mad.lo.s32 	%r20, %r8, %r6, %r3;
	mul.wide.s32 	%rd4, %r20, 4;
	add.s64 	%rd5, %rd3, %rd4;
	ld.global.f32 	%f1, [%rd5];
	shl.b32 	%r21, %r1, 7;
	mov.u32 	%r22, _ZZ37convolution_tiled_2D_const_mem_kernelPfS_iiE3N_s;
	add.s32 	%r23, %r22, %r21;
	shl.b32 	%r24, %r4, 2;
	add.s32 	%r25, %r23, %r24;
	st.shared.f32 	[%r25], %f1;
	bra.uni 	$L__BB0_3;
$L__BB0_2:
	shl.b32 	%r14, %r1, 7;
	mov.u32 	%r15, _ZZ37convolution_tiled_2D_const_mem_kernelPfS_iiE3N_s;
	add.s32 	%r16, %r15, %r14;
	shl.b32 	%r17, %r4, 2;
	add.s32 	%r18, %r16, %r17;
	mov.b32 	%r19, 0;
	st.shared.u32 	[%r18], %r19;
$L__BB0_3:
	setp.ge.s32 	%p8, %r3, %r8;
	setp.lt.s32 	%p9, %r3, 0;
	setp.ge.s32 	%p10, %r6, %r10;
	setp.lt.u32 	%p11, %r13, 2;
	bar.sync 	0;
	mov.u32 	%r7, %tid.z;
	or.pred  	%p12, %p9, %p8;
	or.pred  	%p13, %p11, %p12;
	or.pred  	%p14, %p13, %p10;
	@%p14 bra 	$L__BB0_6;
	add.s32 	%r27, %r7, -2;
	max.u32 	%r28, %r2, %r27;
	setp.gt.u32 	%p15, %r28, 27;
	@%p15 bra 	$L__BB0_6;
	shl.b32 	%r29, %r7, 7;
	mov.u32 	%r30, _ZZ37convolution_tiled_2D_const_mem_kernelPfS_iiE3N_s;
	add.s32 	%r31, %r30, %r29;
	shl.b32 	%r32, %r1, 2;
	add.s32 	%r33, %r31, %r32;
	ld.const.f32 	%f2, [F_c];
	ld.shared.f32 	%f3, [%r33+-264];
	fma.rn.f32 	%f4, %f2, %f3, 0f00000000;
	ld.const.f32 	%f5, [F_c+4];
	ld.shared.f32 	%f6, [%r33+-260];
	fma.rn.f32 	%f7, %f5, %f6, %f4;
	ld.const.f32 	%f8, [F_c+8];
	ld.shared.f32 	%f9, [%r33+-256];
	fma.rn.f32 	%f10, %f8, %f9, %f7;
	ld.const.f32 	%f11, [F_c+12];
	ld.shared.f32 	%f12, [%r33+-252];
	fma.rn.f32 	%f13, %f11, %f12, %f10;
	ld.const.f32 	%f14, [F_c+16];
	ld.shared.f32 	%f15, [%r33+-248];
	fma.rn.f32 	%f16, %f14, %f15, %f13;
	ld.const.f32 	%f17, [F_c+20];
	ld.shared.f32 	%f18, [%r33+-136];
	fma.rn.f32 	%f19, %f17, %f18, %f16;
	ld.const.f32 	%f20, [F_c+24];
	ld.shared.f32 	%f21, [%r33+-132];
	fma.rn.f32 	%f22, %f20, %f21, %f19;
	ld.const.f32 	%f23, [F_c+28];
	ld.shared.f32 	%f24, [%r33+-128];
	fma.rn.f32 	%f25, %f23, %f24, %f22;
	ld.const.f32 	%f26, [F_c+32];
	ld.shared.f32 	%f27, [%r33+-124];
	fma.rn.f32 	%f28, %f26, %f27, %f25;
	ld.const.f32 	%f29, [F_c+36];
	ld.shared.f32 	%f30, [%r33+-120];
	fma.rn.f32 	%f31, %f29, %f30, %f28;
	ld.const.f32 	%f32, [F_c+40];
	ld.shared.f32 	%f33, [%r33+-8];
	fma.rn.f32 	%f34, %f32, %f33, %f31;
	ld.const.f32 	%f35, [F_c+44];
	ld.shared.f32 	%f36, [%r33+-4];
	fma.rn.f32 	%f37, %f35, %f36, %f34;
	ld.const.f32 	%f38, [F_c+48];
	ld.shared.f32 	%f39, [%r33];
	fma.rn.f32 	%f40, %f38, %f39, %f37;
	ld.const.f32 	%f41, [F_c+52];
	ld.shared.f32 	%f42, [%r33+4];
	fma.rn.f32 	%f43, %f41, %f42, %f40;
	ld.const.f32 	%f44, [F_c+56];
	ld.shared.f32 	%f45, [%r33+8];
	fma.rn.f32 	%f46, %f44, %f45, %f43;
	ld.const.f32 	%f47, [F_c+60];
	ld.shared.f32 	%f48, [%r33+120];
	fma.rn.f32 	%f49, %f47, %f48, %f46;
	ld.const.f32 	%f50, [F_c+64];
	ld.shared.f32 	%f51, [%r33+124];
	fma.rn.f32 	%f52, %f50, %f51, %f49;
	ld.const.f32 	%f53, [F_c+68];
	ld.shared.f32 	%f54, [%r33+128];
	fma.rn.f32 	%f55, %f53, %f54, %f52;
	ld.const.f32 	%f56, [F_c+72];
	ld.shared.f32 	%f57, [%r33+132];
	fma.rn.f32 	%f58, %f56, %f57, %f55;
	ld.const.f32 	%f59, [F_c+76];
	ld.shared.f32 	%f60, [%r33+136];
	fma.rn.f32 	%f61, %f59, %f60, %f58;
	ld.const.f32 	%f62, [F_c+80];
	ld.shared.f32 	%f63, [%r33+248];
	fma.rn.f32 	%f64, %f62, %f63, %f61;
	ld.const.f32 	%f65, [F_c+84];
	ld.shared.f32 	%f66, [%r33+252];
	fma.rn.f32 	%f67, %f65, %f66, %f64;
	ld.const.f32 	%f68, [F_c+88];
	ld.shared.f32 	%f69, [%r33+256];
	fma.rn.f32 	%f70, %f68, %f69, %f67;
	ld.const.f32 	%f71, [F_c+92];
	ld.shared.f32 	%f72, [%r33+260];
	fma.rn.f32 	%f73, %f71, %f72, %f70;
	ld.const.f32 	%f74, [F_c+96];
	ld.shared.f32 	%f75, [%r33+264];
	fma.rn.f32 	%f76, %f74, %f75, %f73;
	mad.lo.s32 	%r34, %r8, %r6, %r3;
	cvta.to.global.u64 	%rd6, %rd2;
	mul.wide.s32 	%rd7, %r34, 4;
	add.s64 	%rd8, %rd6, %rd7;
	st.global.f32 	[%rd8], %f76;
$L__BB0_6:
	ret;

}


// ===== COMPILED SASS (sm_100) =====

	.target	sm_100

	.elftype	@"ET_EXEC"


//--------------------- .note.nv.tkinfo           --------------------------
	.section	.note.nv.tkinfo,"",@"SHT_NOTE"
	.sectionflags	@"SHF_NOTE_NV_TKINFO"
	.tkinfo
        /*0018*/ 	.word	0x00000002
        /*0030*/ 	.string	""
        /*0030*/ 	.string	"ptxas"
        /*0030*/ 	.string	"Cuda compilation tools, release 13.0, V13.0.88"
        /*0030*/ 	.string	"Build cuda_13.0.r13.0/compiler.36424714_0"
        /*0030*/ 	.string	"-arch sm_100 -m 64 "



//--------------------- .note.nv.cuinfo           --------------------------
	.section	.note.nv.cuinfo,"",@"SHT_NOTE"
	.sectionflags	@"SHF_NOTE_NV_CUINFO"
        /*0018*/ 	.short	0x0002
        /*001a*/ 	.short	0x0064
        /*001c*/ 	.short	0x0082
	.zero		2


//--------------------- .nv.info                  --------------------------
	.section	.nv.info,"",@"SHT_CUDA_INFO"
	.align	4


	//----- nvinfo : EIATTR_REGCOUNT
	.align		4
        /*0000*/ 	.byte	0x04, 0x2f
        /*0002*/ 	.short	(.L_2 - .L_1)
	.align		4
.L_1:
        /*0004*/ 	.word	index@(_Z37convolution_tiled_2D_const_mem_kernelPfS_ii)
        /*0008*/ 	.word	0x00000018


	//----- nvinfo : EIATTR_FRAME_SIZE
	.align		4
.L_2:
        /*000c*/ 	.byte	0x04, 0x11
        /*000e*/ 	.short	(.L_4 - .L_3)
	.align		4
.L_3:
        /*0010*/ 	.word	index@(_Z37convolution_tiled_2D_const_mem_kernelPfS_ii)
        /*0014*/ 	.word	0x00000000


	//----- nvinfo : EIATTR_MIN_STACK_SIZE
	.align		4
.L_4:
        /*0018*/ 	.byte	0x04, 0x12
        /*001a*/ 	.short	(.L_6 - .L_5)
	.align		4
.L_5:
        /*001c*/ 	.word	index@(_Z37convolution_tiled_2D_const_mem_kernelPfS_ii)
        /*0020*/ 	.word	0x00000000
.L_6:


//--------------------- .nv.compat                --------------------------
	.section	.nv.compat,"",@"SHT_CUDA_COMPAT_INFO"
	.align	4
        /*0000*/ 	.byte	0x02, 0x09, 0x00, 0x00, 0x02, 0x02, 0x01, 0x00, 0x02, 0x05, 0x05, 0x00, 0x03, 0x07, 0x01, 0x01
        /*0010*/ 	.byte	0x02, 0x03, 0x00, 0x00, 0x02, 0x06, 0x01, 0x00, 0x04, 0x0b, 0x08, 0x00, 0x09, 0x00, 0x00, 0x00
        /*0020*/ 	.byte	0x00, 0x00, 0x00, 0x00


//--------------------- .nv.info._Z37convolution_tiled_2D_const_mem_kernelPfS_ii --------------------------
	.section	.nv.info._Z37convolution_tiled_2D_const_mem_kernelPfS_ii,"",@"SHT_CUDA_INFO"
	.sectionflags	@""
	.align	4


	//----- nvinfo : EIATTR_CUDA_API_VERSION
	.align		4
        /*0000*/ 	.byte	0x04, 0x37
        /*0002*/ 	.short	(.L_8 - .L_7)
.L_7:
        /*0004*/ 	.word	0x00000082


	//----- nvinfo : EIATTR_KPARAM_INFO
	.align		4
.L_8:
        /*0008*/ 	.byte	0x04, 0x17
        /*000a*/ 	.short	(.L_10 - .L_9)
.L_9:
        /*000c*/ 	.word	0x00000000
        /*0010*/ 	.short	0x0003
        /*0012*/ 	.short	0x0014
        /*0014*/ 	.byte	0x00, 0xf0, 0x11, 0x00


	//----- nvinfo : EIATTR_KPARAM_INFO
	.align		4
.L_10:
        /*0018*/ 	.byte	0x04, 0x17
        /*001a*/ 	.short	(.L_12 - .L_11)
.L_11:
        /*001c*/ 	.word	0x00000000
        /*0020*/ 	.short	0x0002
        /*0022*/ 	.short	0x0010
        /*0024*/ 	.byte	0x00, 0xf0, 0x11, 0x00


	//----- nvinfo : EIATTR_KPARAM_INFO
	.align		4
.L_12:
        /*0028*/ 	.byte	0x04, 0x17
        /*002a*/ 	.short	(.L_14 - .L_13)
.L_13:
        /*002c*/ 	.word	0x00000000
        /*0030*/ 	.short	0x0001
        /*0032*/ 	.short	0x0008
        /*0034*/ 	.byte	0x00, 0xf5, 0x21, 0x00


	//----- nvinfo : EIATTR_KPARAM_INFO
	.align		4
.L_14:
        /*0038*/ 	.byte	0x04, 0x17
        /*003a*/ 	.short	(.L_16 - .L_15)
.L_15:
        /*003c*/ 	.word	0x00000000
        /*0040*/ 	.short	0x0000
        /*0042*/ 	.short	0x0000
        /*0044*/ 	.byte	0x00, 0xf5, 0x21, 0x00


	//----- nvinfo : EIATTR_SPARSE_MMA_MASK
	.align		4
.L_16:
        /*0048*/ 	.byte	0x03, 0x50
        /*004a*/ 	.short	0x0000


	//----- nvinfo : EIATTR_MAXREG_COUNT
	.align		4
        /*004c*/ 	.byte	0x03, 0x1b
        /*004e*/ 	.short	0x00ff


	//----- nvinfo : EIATTR_NUM_BARRIERS
	.align		4
        /*0050*/ 	.byte	0x02, 0x4c
        /*0052*/ 	.byte	0x01
	.zero		1


	//----- nvinfo : EIATTR_MERCURY_ISA_VERSION
	.align		4
        /*0054*/ 	.byte	0x03, 0x5f
        /*0056*/ 	.short	0x0101


	//----- nvinfo : EIATTR_VRC_CTA_INIT_COUNT
	.align		4
        /*0058*/ 	.byte	0x02, 0x4a
	.zero		1
	.zero		1


	//----- nvinfo : EIATTR_EXIT_INSTR_OFFSETS
	.align		4
        /*005c*/ 	.byte	0x04, 0x1c
        /*005e*/ 	.short	(.L_18 - .L_17)


	//   ....[0]....
.L_17:
        /*0060*/ 	.word	0x00000230


	//   ....[1]....
        /*0064*/ 	.word	0x00000270


	//   ....[2]....
        /*0068*/ 	.word	0x00000670


	//----- nvinfo : EIATTR_CBANK_PARAM_SIZE
	.align		4
.L_18:
        /*006c*/ 	.byte	0x03, 0x19
        /*006e*/ 	.short	0x0018


	//----- nvinfo : EIATTR_PARAM_CBANK
	.align		4
        /*0070*/ 	.byte	0x04, 0x0a
        /*0072*/ 	.short	(.L_20 - .L_19)
	.align		4
.L_19:
        /*0074*/ 	.word	index@(.nv.constant0._Z37convolution_tiled_2D_const_mem_kernelPfS_ii)
        /*0078*/ 	.short	0x0380
        /*007a*/ 	.short	0x0018


	//----- nvinfo : EIATTR_SW_WAR
	.align		4
.L_20:
        /*007c*/ 	.byte	0x04, 0x36
        /*007e*/ 	.short	(.L_22 - .L_21)
.L_21:
        /*0080*/ 	.word	0x00000008
.L_22:


//--------------------- .nv.callgraph             --------------------------
	.section	.nv.callgraph,"",@"SHT_CUDA_CALLGRAPH"
	.align	4
	.sectionentsize	8
	.align		4
        /*0000*/ 	.word	0x00000000
	.align		4
        /*0004*/ 	.word	0xffffffff
	.align		4
        /*0008*/ 	.word	0x00000000
	.align		4
        /*000c*/ 	.word	0xfffffffe
	.align		4
        /*0010*/ 	.word	0x00000000
	.align		4
        /*0014*/ 	.word	0xfffffffd
	.align		4
        /*0018*/ 	.word	0x00000000
	.align		4
        /*001c*/ 	.word	0xfffffffc


//--------------------- .nv.constant3             --------------------------
	.section	.nv.constant3,"a",@progbits
	.align	4
.nv.constant3:
	.type		F_c,@object
	.size		F_c,(.L_0 - F_c)
F_c:
	.zero		100
.L_0:


//--------------------- .text._Z37convolution_tiled_2D_const_mem_kernelPfS_ii --------------------------
	.section	.text._Z37convolution_tiled_2D_const_mem_kernelPfS_ii,"ax",@progbits
	.align	128
        .global         _Z37convolution_tiled_2D_const_mem_kernelPfS_ii
        .type           _Z37convolution_tiled_2D_const_mem_kernelPfS_ii,@function
        .size           _Z37convolution_tiled_2D_const_mem_kernelPfS_ii,(.L_x_1 - _Z37convolution_tiled_2D_const_mem_kernelPfS_ii)
        .other          _Z37convolution_tiled_2D_const_mem_kernelPfS_ii,@"STO_CUDA_ENTRY STV_DEFAULT"
_Z37convolution_tiled_2D_const_mem_kernelPfS_ii:
.text._Z37convolution_tiled_2D_const_mem_kernelPfS_ii:
[----:B------:R-:W-:Y:S01]  /*0000*/  LDC R1, c[0x0][0x37c] ;  /* 0x0000df00ff017b82 */ /* 0x000fe20000000800 */
[----:B------:R-:W0:Y:S01]  /*0010*/  S2R R6, SR_CTAID.Y ;  /* 0x0000000000067919 */ /* 0x000e220000002600 */
[----:B------:R-:W1:Y:S01]  /*0020*/  LDCU.64 UR8, c[0x0][0x390] ;  /* 0x00007200ff0877ac */ /* 0x000e620008000a00 */
[----:B------:R-:W0:Y:S01]  /*0030*/  S2R R9, SR_TID.Y ;  /* 0x0000000000097919 */ /* 0x000e220000002200 */
[----:B------:R-:W2:Y:S01]  /*0040*/  LDCU.64 UR6, c[0x0][0x358] ;  /* 0x00006b00ff0677ac */ /* 0x000ea20008000a00 */
[----:B------:R-:W3:Y:S01]  /*0050*/  S2R R10, SR_TID.X ;  /* 0x00000000000a7919 */ /* 0x000ee20000002100 */
[----:B------:R-:W4:Y:S01]  /*0060*/  S2R R3, SR_CTAID.X ;  /* 0x0000000000037919 */ /* 0x000f220000002500 */
[----:B0-----:R-:W-:Y:S01]  /*0070*/  IMAD R6, R6, 0x1c, R9 ;  /* 0x0000001c06067824 */ /* 0x001fe200078e0209 */
[----:B---3--:R-:W-:-:S04]  /*0080*/  IADD3 R0, PT, PT, R10, -0x2, RZ ;  /* 0xfffffffe0a007810 */ /* 0x008fc80007ffe0ff */
[----:B------:R-:W-:Y:S01]  /*0090*/  IADD3 R2, PT, PT, R6, -0x2, RZ ;  /* 0xfffffffe06027810 */ /* 0x000fe20007ffe0ff */
[----:B----4-:R-:W-:-:S03]  /*00a0*/  IMAD R3, R3, 0x1c, R0 ;  /* 0x0000001c03037824 */ /* 0x010fc600078e0200 */
[----:B-1----:R-:W-:-:S04]  /*00b0*/  ISETP.GE.AND P0, PT, R2, UR9, PT ;  /* 0x0000000902007c0c */ /* 0x002fc8000bf06270 */
[----:B------:R-:W-:-:S04]  /*00c0*/  ISETP.LT.U32.OR P0, PT, R6, 0x2, P0 ;  /* 0x000000020600780c */ /* 0x000fc80000701470 */
[----:B------:R-:W-:-:S04]  /*00d0*/  ISETP.LT.OR P0, PT, R3, RZ, P0 ;  /* 0x000000ff0300720c */ /* 0x000fc80000701670 */
[----:B------:R-:W-:-:S13]  /*00e0*/  ISETP.GE.OR P0, PT, R3, UR8, P0 ;  /* 0x0000000803007c0c */ /* 0x000fda0008706670 */
[----:B------:R-:W0:Y:S01]  /*00f0*/  @!P0 LDC.64 R4, c[0x0][0x380] ;  /* 0x0000e000ff048b82 */ /* 0x000e220000000a00 */
[----:B------:R-:W-:-:S04]  /*0100*/  @!P0 IMAD R7, R2, UR8, R3 ;  /* 0x0000000802078c24 */ /* 0x000fc8000f8e0203 */
[----:B0-----:R-:W-:-:S06]  /*0110*/  @!P0 IMAD.WIDE R4, R7, 0x4, R4 ;  /* 0x0000000407048825 */ /* 0x001fcc00078e0204 */
[----:B--2---:R0:W2:Y:S01]  /*0120*/  @!P0 LDG.E R4, desc[UR6][R4.64] ;  /* 0x0000000604048981 */ /* 0x0040a2000c1e1900 */
[----:B------:R-:W1:Y:S01]  /*0130*/  S2UR UR5, SR_CgaCtaId ;  /* 0x00000000000579c3 */ /* 0x000e620000008800 */
[----:B------:R-:W-:Y:S01]  /*0140*/  UMOV UR4, 0x400 ;  /* 0x0000040000047882 */ /* 0x000fe20000000000 */
[----:B------:R-:W-:-:S04]  /*0150*/  ISETP.GE.AND P1, PT, R3, UR8, PT ;  /* 0x0000000803007c0c */ /* 0x000fc8000bf26270 */
[----:B------:R-:W-:-:S04]  /*0160*/  ISETP.LT.OR P1, PT, R3, RZ, P1 ;  /* 0x000000ff0300720c */ /* 0x000fc80000f21670 */
[----:B------:R-:W-:-:S04]  /*0170*/  ISETP.LT.U32.OR P1, PT, R6, 0x2, P1 ;  /* 0x000000020600780c */ /* 0x000fc80000f21470 */
[----:B------:R-:W-:Y:S01]  /*0180*/  ISETP.GE.OR P1, PT, R2, UR9, P1 ;  /* 0x0000000902007c0c */ /* 0x000fe20008f26670 */
[----:B-1----:R-:W-:-:S06]  /*0190*/  ULEA UR4, UR5, UR4, 0x18 ;  /* 0x0000000405047291 */ /* 0x002fcc000f8ec0ff */
[----:B------:R-:W-:-:S04]  /*01a0*/  @!P0 MOV R7, UR4 ;  /* 0x0000000400078c02 */ /* 0x000fc80008000f00 */
[C---:B------:R-:W-:Y:S02]  /*01b0*/  @!P0 LEA R8, R10.reuse, R7, 0x7 ;  /* 0x000000070a088211 */ /* 0x040fe400078e38ff */
[----:B------:R-:W-:Y:S02]  /*01c0*/  @P0 MOV R7, UR4 ;  /* 0x0000000400070c02 */ /* 0x000fe40008000f00 */
[----:B0-----:R-:W-:Y:S02]  /*01d0*/  @!P0 LEA R5, R9, R8, 0x2 ;  /* 0x0000000809058211 */ /* 0x001fe400078e10ff */
[----:B------:R-:W-:-:S04]  /*01e0*/  @P0 LEA R6, R10, R7, 0x7 ;  /* 0x000000070a060211 */ /* 0x000fc800078e38ff */
[----:B------:R-:W-:Y:S01]  /*01f0*/  @P0 LEA R6, R9, R6, 0x2 ;  /* 0x0000000609060211 */ /* 0x000fe200078e10ff */
[----:B--2---:R0:W-:Y:S04]  /*0200*/  @!P0 STS [R5], R4 ;  /* 0x0000000405008388 */ /* 0x0041e80000000800 */
[----:B------:R0:W-:Y:S01]  /*0210*/  @P0 STS [R6], RZ ;  /* 0x000000ff06000388 */ /* 0x0001e20000000800 */
[----:B------:R-:W-:Y:S06]  /*0220*/  BAR.SYNC.DEFER_BLOCKING 0x0 ;  /* 0x0000000000007b1d */ /* 0x000fec0000010000 */
[----:B------:R-:W-:Y:S05]  /*0230*/  @P1 EXIT ;  /* 0x000000000000194d */ /* 0x000fea0003800000 */
[----:B0-----:R-:W0:Y:S02]  /*0240*/  S2R R4, SR_TID.Z ;  /* 0x0000000000047919 */ /* 0x001e240000002300 */
[----:B0-----:R-:W-:-:S04]  /*0250*/  VIADDMNMX.U32 R0, R4, 0xfffffffe, R0, !PT ;  /* 0xfffffffe04007846 */ /* 0x001fc80007800000 */
[----:B------:R-:W-:-:S13]  /*0260*/  ISETP.GT.U32.AND P0, PT, R0, 0x1b, PT ;  /* 0x0000001b0000780c */ /* 0x000fda0003f04070 */
[----:B------:R-:W-:Y:S05]  /*0270*/  @P0 EXIT ;  /* 0x000000000000094d */ /* 0x000fea0003800000 */
[----:B------:R-:W-:Y:S01]  /*0280*/  LEA R4, R4, R7, 0x7 ;  /* 0x0000000704047211 */ /* 0x000fe200078e38ff */
[----:B------:R-:W0:Y:S01]  /*0290*/  LDCU.128 UR12, c[0x3][URZ] ;  /* 0x00c00000ff0c77ac */ /* 0x000e220008000c00 */
[----:B------:R-:W-:Y:S02]  /*02a0*/  IMAD R3, R2, UR8, R3 ;  /* 0x0000000802037c24 */ /* 0x000fe4000f8e0203 */
[----:B------:R-:W-:Y:S01]  /*02b0*/  LEA R4, R10, R4, 0x2 ;  /* 0x000000040a047211 */ /* 0x000fe200078e10ff */
[----:B------:R-:W1:Y:S04]  /*02c0*/  LDCU.128 UR16, c[0x3][0x10] ;  /* 0x00c00200ff1077ac */ /* 0x000e680008000c00 */
[----:B------:R-:W0:Y:S01]  /*02d0*/  LDS R0, [R4+-0x108] ;  /* 0xfffef80004007984 */ /* 0x000e220000000800 */
[----:B------:R-:W2:Y:S03]  /*02e0*/  LDCU UR4, c[0x3][0x60] ;  /* 0x00c00c00ff0477ac */ /* 0x000ea60008000800 */
[----:B------:R-:W3:Y:S04]  /*02f0*/  LDS R7, [R4+-0x104] ;  /* 0xfffefc0004077984 */ /* 0x000ee80000000800 */
[----:B------:R-:W4:Y:S04]  /*0300*/  LDS R8, [R4+-0x100] ;  /* 0xffff000004087984 */ /* 0x000f280000000800 */
[----:B------:R-:W5:Y:S04]  /*0310*/  LDS R9, [R4+-0xfc] ;  /* 0xffff040004097984 */ /* 0x000f680000000800 */
[----:B------:R-:W1:Y:S04]  /*0320*/  LDS R10, [R4+-0xf8] ;  /* 0xffff0800040a7984 */ /* 0x000e680000000800 */
[----:B------:R-:W2:Y:S04]  /*0330*/  LDS R11, [R4+-0x88] ;  /* 0xffff7800040b7984 */ /* 0x000ea80000000800 */
[----:B------:R-:W2:Y:S04]  /*0340*/  LDS R12, [R4+-0x84] ;  /* 0xffff7c00040c7984 */ /* 0x000ea80000000800 */
[----:B------:R-:W2:Y:S04]  /*0350*/  LDS R14, [R4+-0x80] ;  /* 0xffff8000040e7984 */ /* 0x000ea80000000800 */
[----:B------:R-:W2:Y:S04]  /*0360*/  LDS R16, [R4+-0x7c] ;  /* 0xffff840004107984 */ /* 0x000ea80000000800 */
[----:B------:R-:W2:Y:S01]  /*0370*/  LDS R5, [R4+-0x78] ;  /* 0xffff880004057984 */ /* 0x000ea20000000800 */
[----:B0-----:R-:W-:-:S03]  /*0380*/  FFMA R6, R0, UR12, RZ ;  /* 0x0000000c00067c23 */ /* 0x001fc600080000ff */
[----:B------:R-:W-:Y:S01]  /*0390*/  LDS R13, [R4+0x80] ;  /* 0x00008000040d7984 */ /* 0x000fe20000000800 */
[----:B---3--:R-:W-:-:S03]  /*03a0*/  FFMA R7, R7, UR13, R6 ;  /* 0x0000000d07077c23 */ /* 0x008fc60008000006 */
[----:B------:R-:W0:Y:S01]  /*03b0*/  LDS R0, [R4+-0x8] ;  /* 0xfffff80004007984 */ /* 0x000e220000000800 */
[----:B----4-:R-:W-:-:S03]  /*03c0*/  FFMA R8, R8, UR14, R7 ;  /* 0x0000000e08087c23 */ /* 0x010fc60008000007 */
[----:B------:R-:W3:Y:S01]  /*03d0*/  LDS R6, [R4+-0x4] ;  /* 0xfffffc0004067984 */ /* 0x000ee20000000800 */
[----:B-----5:R-:W-:-:S03]  /*03e0*/  FFMA R9, R9, UR15, R8 ;  /* 0x0000000f09097c23 */ /* 0x020fc60008000008 */
[----:B------:R-:W4:Y:S01]  /*03f0*/  LDS R7, [R4] ;  /* 0x0000000004077984 */ /* 0x000f220000000800 */
[----:B------:R-:W5:Y:S01]  /*0400*/  LDCU.128 UR12, c[0x3][0x20] ;  /* 0x00c00400ff0c77ac */ /* 0x000f620008000c00 */
[----:B-1----:R-:W-:Y:S02]  /*0410*/  FFMA R10, R10, UR16, R9 ;  /* 0x000000100a0a7c23 */ /* 0x002fe40008000009 */
[----:B------:R-:W1:Y:S02]  /*0420*/  LDS R8, [R4+0x4] ;  /* 0x0000040004087984 */ /* 0x000e640000000800 */
[----:B--2---:R-:W-:Y:S02]  /*0430*/  FFMA R11, R11, UR17, R10 ;  /* 0x000000110b0b7c23 */ /* 0x004fe4000800000a */
[----:B------:R-:W2:Y:S02]  /*0440*/  LDS R9, [R4+0x8] ;  /* 0x0000080004097984 */ /* 0x000ea40000000800 */
[----:B------:R-:W-:-:S02]  /*0450*/  FFMA R11, R12, UR18, R11 ;  /* 0x000000120c0b7c23 */ /* 0x000fc4000800000b */
[----:B------:R-:W2:Y:S02]  /*0460*/  LDS R10, [R4+0x78] ;  /* 0x00007800040a7984 */ /* 0x000ea40000000800 */
[----:B------:R-:W-:Y:S02]  /*0470*/  FFMA R11, R14, UR19, R11 ;  /* 0x000000130e0b7c23 */ /* 0x000fe4000800000b */
[----:B------:R-:W2:Y:S01]  /*0480*/  LDS R12, [R4+0x7c] ;  /* 0x00007c00040c7984 */ /* 0x000ea20000000800 */
[----:B------:R-:W4:Y:S01]  /*0490*/  LDCU.128 UR16, c[0x3][0x30] ;  /* 0x00c00600ff1077ac */ /* 0x000f220008000c00 */
[----:B-----5:R-:W-:Y:S02]  /*04a0*/  FFMA R16, R16, UR12, R11 ;  /* 0x0000000c10107c23 */ /* 0x020fe4000800000b */
[----:B------:R-:W-:Y:S02]  /*04b0*/  LDS R17, [R4+0x100] ;  /* 0x0001000004117984 */ /* 0x000fe40000000800 */
[----:B------:R-:W-:-:S02]  /*04c0*/  FFMA R15, R5, UR13, R16 ;  /* 0x0000000d050f7c23 */ /* 0x000fc40008000010 */
[----:B------:R-:W5:Y:S04]  /*04d0*/  LDS R11, [R4+0x84] ;  /* 0x00008400040b7984 */ /* 0x000f680000000800 */
[----:B------:R-:W5:Y:S01]  /*04e0*/  LDS R5, [R4+0x88] ;  /* 0x0000880004057984 */ /* 0x000f620000000800 */
[----:B0-----:R-:W-:-:S03]  /*04f0*/  FFMA R15, R0, UR14, R15 ;  /* 0x0000000e000f7c23 */ /* 0x001fc6000800000f */
[----:B------:R-:W-:Y:S01]  /*0500*/  LDS R19, [R4+0x104] ;  /* 0x0001040004137984 */ /* 0x000fe20000000800 */
[----:B---3--:R-:W-:-:S03]  /*0510*/  FFMA R6, R6, UR15, R15 ;  /* 0x0000000f06067c23 */ /* 0x008fc6000800000f */
[----:B------:R-:W0:Y:S01]  /*0520*/  LDS R0, [R4+0xf8] ;  /* 0x0000f80004007984 */ /* 0x000e220000000800 */
[----:B------:R-:W3:Y:S01]  /*0530*/  LDCU.128 UR12, c[0x3][0x40] ;  /* 0x00c00800ff0c77ac */ /* 0x000ee20008000c00 */
[----:B----4-:R-:W-:Y:S02]  /*0540*/  FFMA R7, R7, UR16, R6 ;  /* 0x0000001007077c23 */ /* 0x010fe40008000006 */
[----:B------:R-:W4:Y:S02]  /*0550*/  LDS R15, [R4+0xfc] ;  /* 0x0000fc00040f7984 */ /* 0x000f240000000800 */
[----:B-1----:R-:W-:Y:S02]  /*0560*/  FFMA R8, R8, UR17, R7 ;  /* 0x0000001108087c23 */ /* 0x002fe40008000007 */
[----:B------:R-:W1:Y:S01]  /*0570*/  LDS R21, [R4+0x108] ;  /* 0x0001080004157984 */ /* 0x000e620000000800 */
[----:B------:R-:W0:Y:S01]  /*0580*/  LDC.64 R6, c[0x0][0x388] ;  /* 0x0000e200ff067b82 */ /* 0x000e220000000a00 */
[----:B--2---:R-:W-:-:S04]  /*0590*/  FFMA R9, R9, UR18, R8 ;  /* 0x0000001209097c23 */ /* 0x004fc80008000008 */
[----:B------:R-:W-:Y:S01]  /*05a0*/  FFMA R9, R10, UR19, R9 ;  /* 0x000000130a097c23 */ /* 0x000fe20008000009 */
[----:B------:R-:W2:Y:S03]  /*05b0*/  LDCU.128 UR16, c[0x3][0x50] ;  /* 0x00c00a00ff1077ac */ /* 0x000ea60008000c00 */
[----:B---3--:R-:W-:-:S04]  /*05c0*/  FFMA R12, R12, UR12, R9 ;  /* 0x0000000c0c0c7c23 */ /* 0x008fc80008000009 */
[----:B------:R-:W-:-:S04]  /*05d0*/  FFMA R12, R13, UR13, R12 ;  /* 0x0000000d0d0c7c23 */ /* 0x000fc8000800000c */
[----:B-----5:R-:W-:-:S04]  /*05e0*/  FFMA R12, R11, UR14, R12 ;  /* 0x0000000e0b0c7c23 */ /* 0x020fc8000800000c */
[----:B------:R-:W-:Y:S01]  /*05f0*/  FFMA R5, R5, UR15, R12 ;  /* 0x0000000f05057c23 */ /* 0x000fe2000800000c */
[----:B0-----:R-:W-:-:S04]  /*0600*/  IMAD.WIDE R6, R3, 0x4, R6 ;  /* 0x0000000403067825 */ /* 0x001fc800078e0206 */
[----:B--2---:R-:W-:-:S04]  /*0610*/  FFMA R0, R0, UR16, R5 ;  /* 0x0000001000007c23 */ /* 0x004fc80008000005 */
[----:B----4-:R-:W-:-:S04]  /*0620*/  FFMA R0, R15, UR17, R0 ;  /* 0x000000110f007c23 */ /* 0x010fc80008000000 */
[----:B------:R-:W-:-:S04]  /*0630*/  FFMA R0, R17, UR18, R0 ;  /* 0x0000001211007c23 */ /* 0x000fc80008000000 */
[----:B------:R-:W-:-:S04]  /*0640*/  FFMA R0, R19, UR19, R0 ;  /* 0x0000001313007c23 */ /* 0x000fc80008000000 */
[----:B-1----:R-:W-:-:S05]  /*0650*/  FFMA R21, R21, UR4, R0 ;  /* 0x0000000415157c23 */ /* 0x002fca0008000000 */
[----:B------:R-:W-:Y:S01]  /*0660*/  STG.E desc[UR6][R6.64], R21 ;  /* 0x0000001506007986 */ /* 0x000fe2000c101906 */
[----:B------:R-:W-:Y:S05]  /*0670*/  EXIT ;  /* 0x000000000000794d */ /* 0x000fea0003800000 */
.L_x_0:
[----:B------:R-:W-:-:S00]  /*0680*/  BRA `(.L_x_0) ;  /* 0xfffffffc00fc7947 */ /* 0x000fc0000383ffff */
[----:B------:R-:W-:-:S00]  /*0690*/  NOP ;  /* 0x0000000000007918 */ /* 0x000fc00000000000 */
        /* <DEDUP_REMOVED lines=14> */
.L_x_1:


//--------------------- .nv.shared._Z37convolution_tiled_2D_const_mem_kernelPfS_ii --------------------------
	.section	.nv.shared._Z37convolution_tiled_2D_const_mem_kernelPfS_ii,"aw",@nobits
	.sectionflags	@""
	.align	4
.nv.shared._Z37convolution_tiled_2D_const_mem_kernelPfS_ii:
	.zero		5120


//--------------------- .nv.shared.reserved.0     --------------------------
	.section	.nv.shared.reserved.0,"aw",@nobits
	.weak		__nv_reservedSMEM_offset_0_alias
	.size		__nv_reservedSMEM_offset_0_alias, 0, 64
	.other		__nv_reservedSMEM_offset_0_alias,@"STO_CUDA_RESERVED_SHARED STV_DEFAULT"
__nv_reservedSMEM_offset_0_alias:
	.zero		0
	.zero		64


//--------------------- .nv.constant0._Z37convolution_tiled_2D_const_mem_kernelPfS_ii --------------------------
	.section	.nv.constant0._Z37convolution_tiled_2D_const_mem_kernelPfS_ii,"a",@progbits
	.sectionflags	@""
	.align	4
.nv.constant0._Z37convolution_tiled_2D_const_mem_kernelPfS_ii:
	.zero		920


//--------------------- SYMBOLS --------------------------

	.type		.nv.reservedSmem.offset0,@object
	.size		.nv.reservedSmem.offset0,0x4
	.type		.nv.reservedSmem.cap,@object
	.size		.nv.reservedSmem.cap,0x4
